//
// Generated by NVIDIA NVVM Compiler
//
// Compiler Build ID: CL-36424714
// Cuda compilation tools, release 13.0, V13.0.88
// Based on NVVM 20.0.0
//

.version 9.0
.target sm_100
.address_size 64

	// .globl	_Z15GpuVectorArrAddPK6VectorS1_PS_

.visible .entry _Z15GpuVectorArrAddPK6VectorS1_PS_(
	.param .u64 .ptr .align 1 _Z15GpuVectorArrAddPK6VectorS1_PS__param_0,
	.param .u64 .ptr .align 1 _Z15GpuVectorArrAddPK6VectorS1_PS__param_1,
	.param .u64 .ptr .align 1 _Z15GpuVectorArrAddPK6VectorS1_PS__param_2
)
{
	.reg .b32 	%r<5>;
	.reg .b32 	%f<13>;
	.reg .b64 	%rd<11>;

	ld.param.u64 	%rd1, [_Z15GpuVectorArrAddPK6VectorS1_PS__param_0];
	ld.param.u64 	%rd2, [_Z15GpuVectorArrAddPK6VectorS1_PS__param_1];
	ld.param.u64 	%rd3, [_Z15GpuVectorArrAddPK6VectorS1_PS__param_2];
	cvta.to.global.u64 	%rd4, %rd3;
	cvta.to.global.u64 	%rd5, %rd2;
	cvta.to.global.u64 	%rd6, %rd1;
	mov.u32 	%r1, %tid.x;
	mov.u32 	%r2, %ctaid.x;
	mov.u32 	%r3, %ntid.x;
	mad.lo.s32 	%r4, %r2, %r3, %r1;
	mul.wide.u32 	%rd7, %r4, 16;
	add.s64 	%rd8, %rd6, %rd7;
	ld.global.f32 	%f1, [%rd8];
	add.s64 	%rd9, %rd5, %rd7;
	ld.global.f32 	%f2, [%rd9];
	add.f32 	%f3, %f1, %f2;
	add.s64 	%rd10, %rd4, %rd7;
	st.global.f32 	[%rd10], %f3;
	ld.global.f32 	%f4, [%rd8+4];
	ld.global.f32 	%f5, [%rd9+4];
	add.f32 	%f6, %f4, %f5;
	st.global.f32 	[%rd10+4], %f6;
	ld.global.f32 	%f7, [%rd8+8];
	ld.global.f32 	%f8, [%rd9+8];
	add.f32 	%f9, %f7, %f8;
	st.global.f32 	[%rd10+8], %f9;
	ld.global.f32 	%f10, [%rd8+12];
	ld.global.f32 	%f11, [%rd9+12];
	add.f32 	%f12, %f10, %f11;
	st.global.f32 	[%rd10+12], %f12;
	ret;

}


// ===== COMPILED SASS (sm_100) =====

	.target	sm_100

	.elftype	@"ET_EXEC"


//--------------------- .note.nv.tkinfo           --------------------------
	.section	.note.nv.tkinfo,"",@"SHT_NOTE"
	.sectionflags	@"SHF_NOTE_NV_TKINFO"
	.tkinfo
        /*0018*/ 	.word	0x00000002
        /*0030*/ 	.string	""
        /*0030*/ 	.string	"ptxas"
        /*0030*/ 	.string	"Cuda compilation tools, release 13.0, V13.0.88"
        /*0030*/ 	.string	"Build cuda_13.0.r13.0/compiler.36424714_0"
        /*0030*/ 	.string	"-arch sm_100 -m 64 "



//--------------------- .note.nv.cuinfo           --------------------------
	.section	.note.nv.cuinfo,"",@"SHT_NOTE"
	.sectionflags	@"SHF_NOTE_NV_CUINFO"
        /*0018*/ 	.short	0x0002
        /*001a*/ 	.short	0x0064
        /*001c*/ 	.short	0x0082
	.zero		2


//--------------------- .nv.info                  --------------------------
	.section	.nv.info,"",@"SHT_CUDA_INFO"
	.align	4


	//----- nvinfo : EIATTR_REGCOUNT
	.align		4
        /*0000*/ 	.byte	0x04, 0x2f
        /*0002*/ 	.short	(.L_1 - .L_0)
	.align		4
.L_0:
        /*0004*/ 	.word	index@(_Z15GpuVectorArrAddPK6VectorS1_PS_)
        /*0008*/ 	.word	0x00000012


	//----- nvinfo : EIATTR_FRAME_SIZE
	.align		4
.L_1:
        /*000c*/ 	.byte	0x04, 0x11
        /*000e*/ 	.short	(.L_3 - .L_2)
	.align		4
.L_2:
        /*0010*/ 	.word	index@(_Z15GpuVectorArrAddPK6VectorS1_PS_)
        /*0014*/ 	.word	0x00000000


	//----- nvinfo : EIATTR_MIN_STACK_SIZE
	.align		4
.L_3:
        /*0018*/ 	.byte	0x04, 0x12
        /*001a*/ 	.short	(.L_5 - .L_4)
	.align		4
.L_4:
        /*001c*/ 	.word	index@(_Z15GpuVectorArrAddPK6VectorS1_PS_)
        /*0020*/ 	.word	0x00000000
.L_5:


//--------------------- .nv.compat                --------------------------
	.section	.nv.compat,"",@"SHT_CUDA_COMPAT_INFO"
	.align	4
        /*0000*/ 	.byte	0x02, 0x09, 0x00, 0x00, 0x02, 0x02, 0x01, 0x00, 0x02, 0x05, 0x05, 0x00, 0x03, 0x07, 0x01, 0x01
        /*0010*/ 	.byte	0x02, 0x03, 0x00, 0x00, 0x02, 0x06, 0x01, 0x00, 0x04, 0x0b, 0x08, 0x00, 0x09, 0x00, 0x00, 0x00
        /*0020*/ 	.byte	0x00, 0x00, 0x00, 0x00


//--------------------- .nv.info._Z15GpuVectorArrAddPK6VectorS1_PS_ --------------------------
	.section	.nv.info._Z15GpuVectorArrAddPK6VectorS1_PS_,"",@"SHT_CUDA_INFO"
	.sectionflags	@""
	.align	4


	//----- nvinfo : EIATTR_CUDA_API_VERSION
	.align		4
        /*0000*/ 	.byte	0x04, 0x37
        /*0002*/ 	.short	(.L_7 - .L_6)
.L_6:
        /*0004*/ 	.word	0x00000082


	//----- nvinfo : EIATTR_KPARAM_INFO
	.align		4
.L_7:
        /*0008*/ 	.byte	0x04, 0x17
        /*000a*/ 	.short	(.L_9 - .L_8)
.L_8:
        /*000c*/ 	.word	0x00000000
        /*0010*/ 	.short	0x0002
        /*0012*/ 	.short	0x0010
        /*0014*/ 	.byte	0x00, 0xf5, 0x21, 0x00


	//----- nvinfo : EIATTR_KPARAM_INFO
	.align		4
.L_9:
        /*0018*/ 	.byte	0x04, 0x17
        /*001a*/ 	.short	(.L_11 - .L_10)
.L_10:
        /*001c*/ 	.word	0x00000000
        /*0020*/ 	.short	0x0001
        /*0022*/ 	.short	0x0008
        /*0024*/ 	.byte	0x00, 0xf5, 0x21, 0x00


	//----- nvinfo : EIATTR_KPARAM_INFO
	.align		4
.L_11:
        /*0028*/ 	.byte	0x04, 0x17
        /*002a*/ 	.short	(.L_13 - .L_12)
.L_12:
        /*002c*/ 	.word	0x00000000
        /*0030*/ 	.short	0x0000
        /*0032*/ 	.short	0x0000
        /*0034*/ 	.byte	0x00, 0xf5, 0x21, 0x00


	//----- nvinfo : EIATTR_SPARSE_MMA_MASK
	.align		4
.L_13:
        /*0038*/ 	.byte	0x03, 0x50
        /*003a*/ 	.short	0x0000


	//----- nvinfo : EIATTR_MAXREG_COUNT
	.align		4
        /*003c*/ 	.byte	0x03, 0x1b
        /*003e*/ 	.short	0x00ff


	//----- nvinfo : EIATTR_MERCURY_ISA_VERSION
	.align		4
        /*0040*/ 	.byte	0x03, 0x5f
        /*0042*/ 	.short	0x0101


	//----- nvinfo : EIATTR_VRC_CTA_INIT_COUNT
	.align		4
        /*0044*/ 	.byte	0x02, 0x4a
	.zero		1
	.zero		1


	//----- nvinfo : EIATTR_EXIT_INSTR_OFFSETS
	.align		4
        /*0048*/ 	.byte	0x04, 0x1c
        /*004a*/ 	.short	(.L_15 - .L_14)


	//   ....[0]....
.L_14:
        /*004c*/ 	.word	0x000001c0


	//----- nvinfo : EIATTR_CBANK_PARAM_SIZE
	.align		4
.L_15:
        /*0050*/ 	.byte	0x03, 0x19
        /*0052*/ 	.short	0x0018


	//----- nvinfo : EIATTR_PARAM_CBANK
	.align		4
        /*0054*/ 	.byte	0x04, 0x0a
        /*0056*/ 	.short	(.L_17 - .L_16)
	.align		4
.L_16:
        /*0058*/ 	.word	index@(.nv.constant0._Z15GpuVectorArrAddPK6VectorS1_PS_)
        /*005c*/ 	.short	0x0380
        /*005e*/ 	.short	0x0018


	//----- nvinfo : EIATTR_SW_WAR
	.align		4
.L_17:
        /*0060*/ 	.byte	0x04, 0x36
        /*0062*/ 	.short	(.L_19 - .L_18)
.L_18:
        /*0064*/ 	.word	0x00000008
.L_19:


//--------------------- .nv.callgraph             --------------------------
	.section	.nv.callgraph,"",@"SHT_CUDA_CALLGRAPH"
	.align	4
	.sectionentsize	8
	.align		4
        /*0000*/ 	.word	0x00000000
	.align		4
        /*0004*/ 	.word	0xffffffff
	.align		4
        /*0008*/ 	.word	0x00000000
	.align		4
        /*000c*/ 	.word	0xfffffffe
	.align		4
        /*0010*/ 	.word	0x00000000
	.align		4
        /*0014*/ 	.word	0xfffffffd
	.align		4
        /*0018*/ 	.word	0x00000000
	.align		4
        /*001c*/ 	.word	0xfffffffc


//--------------------- .text._Z15GpuVectorArrAddPK6VectorS1_PS_ --------------------------
	.section	.text._Z15GpuVectorArrAddPK6VectorS1_PS_,"ax",@progbits
	.align	128
        .global         _Z15GpuVectorArrAddPK6VectorS1_PS_
        .type           _Z15GpuVectorArrAddPK6VectorS1_PS_,@function
        .size           _Z15GpuVectorArrAddPK6VectorS1_PS_,(.L_x_1 - _Z15GpuVectorArrAddPK6VectorS1_PS_)
        .other          _Z15GpuVectorArrAddPK6VectorS1_PS_,@"STO_CUDA_ENTRY STV_DEFAULT"
_Z15GpuVectorArrAddPK6VectorS1_PS_:
.text._Z15GpuVectorArrAddPK6VectorS1_PS_:
[----:B------:R-:W-:Y:S01]  /*0000*/  LDC R1, c[0x0][0x37c] ;  /* 0x0000df00ff017b82 */ /* 0x000fe20000000800 */
[----:B------:R-:W0:Y:S07]  /*0010*/  S2R R9, SR_TID.X ;  /* 0x0000000000097919 */ /* 0x000e2e0000002100 */
[----:B------:R-:W0:Y:S01]  /*0020*/  S2UR UR6, SR_CTAID.X ;  /* 0x00000000000679c3 */ /* 0x000e220000002500 */
[----:B------:R-:W1:Y:S07]  /*0030*/  LDCU.64 UR4, c[0x0][0x358] ;  /* 0x00006b00ff0477ac */ /* 0x000e6e0008000a00 */
[----:B------:R-:W0:Y:S08]  /*0040*/  LDC R0, c[0x0][0x360] ;  /* 0x0000d800ff007b82 */ /* 0x000e300000000800 */
[----:B------:R-:W2:Y:S08]  /*0050*/  LDC.64 R2, c[0x0][0x380] ;  /* 0x0000e000ff027b82 */ /* 0x000eb00000000a00 */
[----:B------:R-:W3:Y:S01]  /*0060*/  LDC.64 R4, c[0x0][0x388] ;  /* 0x0000e200ff047b82 */ /* 0x000ee20000000a00 */
[----:B0-----:R-:W-:-:S07]  /*0070*/  IMAD R9, R0, UR6, R9 ;  /* 0x0000000600097c24 */ /* 0x001fce000f8e0209 */
[----:B------:R-:W0:Y:S01]  /*0080*/  LDC.64 R6, c[0x0][0x390] ;  /* 0x0000e400ff067b82 */ /* 0x000e220000000a00 */
[----:B--2---:R-:W-:-:S05]  /*0090*/  IMAD.WIDE.U32 R2, R9, 0x10, R2 ;  /* 0x0000001009027825 */ /* 0x004fca00078e0002 */
[----:B-1----:R-:W2:Y:S01]  /*00a0*/  LDG.E R0, desc[UR4][R2.64] ;  /* 0x0000000402007981 */ /* 0x002ea2000c1e1900 */
[----:B---3--:R-:W-:-:S05]  /*00b0*/  IMAD.WIDE.U32 R4, R9, 0x10, R4 ;  /* 0x0000001009047825 */ /* 0x008fca00078e0004 */
[----:B------:R-:W2:Y:S01]  /*00c0*/  LDG.E R11, desc[UR4][R4.64] ;  /* 0x00000004040b7981 */ /* 0x000ea2000c1e1900 */
[----:B0-----:R-:W-:-:S04]  /*00d0*/  IMAD.WIDE.U32 R6, R9, 0x10, R6 ;  /* 0x0000001009067825 */ /* 0x001fc800078e0006 */
[----:B--2---:R-:W-:-:S05]  /*00e0*/  FADD R11, R0, R11 ;  /* 0x0000000b000b7221 */ /* 0x004fca0000000000 */
[----:B------:R-:W-:Y:S04]  /*00f0*/  STG.E desc[UR4][R6.64], R11 ;  /* 0x0000000b06007986 */ /* 0x000fe8000c101904 */
[----:B------:R-:W2:Y:S04]  /*0100*/  LDG.E R0, desc[UR4][R2.64+0x4] ;  /* 0x0000040402007981 */ /* 0x000ea8000c1e1900 */
[----:B------:R-:W2:Y:S02]  /*0110*/  LDG.E R9, desc[UR4][R4.64+0x4] ;  /* 0x0000040404097981 */ /* 0x000ea4000c1e1900 */
        /* <DEDUP_REMOVED lines=9> */
[----:B------:R-:W-:Y:S01]  /*01b0*/  STG.E desc[UR4][R6.64+0xc], R15 ;  /* 0x00000c0f06007986 */ /* 0x000fe2000c101904 */
[----:B------:R-:W-:Y:S05]  /*01c0*/  EXIT ;  /* 0x000000000000794d */ /* 0x000fea0003800000 */
.L_x_0:
[----:B------:R-:W-:-:S00]  /*01d0*/  BRA `(.L_x_0) ;  /* 0xfffffffc00fc7947 */ /* 0x000fc0000383ffff */
[----:B------:R-:W-:-:S00]  /*01e0*/  NOP ;  /* 0x0000000000007918 */ /* 0x000fc00000000000 */
        /* <DEDUP_REMOVED lines=9> */
.L_x_1:


//--------------------- .nv.shared.reserved.0     --------------------------
	.section	.nv.shared.reserved.0,"aw",@nobits
	.weak		__nv_reservedSMEM_offset_0_alias
	.size		__nv_reservedSMEM_offset_0_alias, 0, 64
	.other		__nv_reservedSMEM_offset_0_alias,@"STO_CUDA_RESERVED_SHARED STV_DEFAULT"
__nv_reservedSMEM_offset_0_alias:
	.zero		0
	.zero		64


//--------------------- .nv.constant0._Z15GpuVectorArrAddPK6VectorS1_PS_ --------------------------
	.section	.nv.constant0._Z15GpuVectorArrAddPK6VectorS1_PS_,"a",@progbits
	.sectionflags	@""
	.align	4
.nv.constant0._Z15GpuVectorArrAddPK6VectorS1_PS_:
	.zero		920


//--------------------- SYMBOLS --------------------------

	.type		.nv.reservedSmem.offset0,@object
	.size		.nv.reservedSmem.offset0,0x4
